	.headerflags	@"EF_CUDA_TEXMODE_UNIFIED EF_CUDA_64BIT_ADDRESS EF_CUDA_ACCELERATORS EF_CUDA_SM90 EF_CUDA_VIRTUAL_SM(EF_CUDA_SM90)"
	.elftype	@"ET_EXEC"


//--------------------- .nv.info                  --------------------------
	.section	.nv.info,"",@"SHT_CUDA_INFO"
	.align	4


	//----- nvinfo : EIATTR_REGCOUNT
	.align		4
        /*0000*/ 	.byte	0x04, 0x2f
        /*0002*/ 	.short	(.L_1 - .L_0)
	.align		4
.L_0:
        /*0004*/ 	.word	index@(triton_poi_fused_constant_pad_nd_relu_32)
        /*0008*/ 	.word	0x0000000e


	//----- nvinfo : EIATTR_MIN_STACK_SIZE
	.align		4
.L_1:
        /*000c*/ 	.byte	0x04, 0x12
        /*000e*/ 	.short	(.L_3 - .L_2)
	.align		4
.L_2:
        /*0010*/ 	.word	index@(triton_poi_fused_constant_pad_nd_relu_32)
        /*0014*/ 	.word	0x00000000


	//----- nvinfo : EIATTR_FRAME_SIZE
	.align		4
.L_3:
        /*0018*/ 	.byte	0x04, 0x11
        /*001a*/ 	.short	(.L_5 - .L_4)
	.align		4
.L_4:
        /*001c*/ 	.word	index@(triton_poi_fused_constant_pad_nd_relu_32)
        /*0020*/ 	.word	0x00000000


	//----- nvinfo : EIATTR_MIN_STACK_SIZE
	.align		4
.L_5:
        /*0024*/ 	.byte	0x04, 0x12
        /*0026*/ 	.short	(.L_7 - .L_6)
	.align		4
.L_6:
        /*0028*/ 	.word	index@(triton_poi_fused_constant_pad_nd_relu_32)
        /*002c*/ 	.word	0x00000000
.L_7:


//--------------------- .nv.info.triton_poi_fused_constant_pad_nd_relu_32 --------------------------
	.section	.nv.info.triton_poi_fused_constant_pad_nd_relu_32,"",@"SHT_CUDA_INFO"
	.sectionflags	@""
	.align	4


	//----- nvinfo : EIATTR_CUDA_API_VERSION
	.align		4
        /*0000*/ 	.byte	0x04, 0x37
        /*0002*/ 	.short	(.L_9 - .L_8)
.L_8:
        /*0004*/ 	.word	0x0000007c


	//----- nvinfo : EIATTR_KPARAM_INFO
	.align		4
.L_9:
        /*0008*/ 	.byte	0x04, 0x17
        /*000a*/ 	.short	(.L_11 - .L_10)
.L_10:
        /*000c*/ 	.word	0x00000000
        /*0010*/ 	.short	0x0002
        /*0012*/ 	.short	0x0010
        /*0014*/ 	.byte	0x00, 0xf0, 0x11, 0x00


	//----- nvinfo : EIATTR_KPARAM_INFO
	.align		4
.L_11:
        /*0018*/ 	.byte	0x04, 0x17
        /*001a*/ 	.short	(.L_13 - .L_12)
.L_12:
        /*001c*/ 	.word	0x00000000
        /*0020*/ 	.short	0x0001
        /*0022*/ 	.short	0x0008
        /*0024*/ 	.byte	0x00, 0xf4, 0x21, 0x00


	//----- nvinfo : EIATTR_KPARAM_INFO
	.align		4
.L_13:
        /*0028*/ 	.byte	0x04, 0x17
        /*002a*/ 	.short	(.L_15 - .L_14)
.L_14:
        /*002c*/ 	.word	0x00000000
        /*0030*/ 	.short	0x0000
        /*0032*/ 	.short	0x0000
        /*0034*/ 	.byte	0x00, 0xf4, 0x21, 0x00


	//----- nvinfo : EIATTR_SPARSE_MMA_MASK
	.align		4
.L_15:
        /*0038*/ 	.byte	0x03, 0x50
        /*003a*/ 	.short	0x0000


	//----- nvinfo : EIATTR_MAXREG_COUNT
	.align		4
        /*003c*/ 	.byte	0x03, 0x1b
        /*003e*/ 	.short	0x00ff


	//----- nvinfo : EIATTR_EXIT_INSTR_OFFSETS
	.align		4
        /*0040*/ 	.byte	0x04, 0x1c
        /*0042*/ 	.short	(.L_17 - .L_16)


	//   ....[0]....
.L_16:
        /*0044*/ 	.word	0x000003b0


	//----- nvinfo : EIATTR_REQNTID
	.align		4
.L_17:
        /*0048*/ 	.byte	0x04, 0x10
        /*004a*/ 	.short	(.L_19 - .L_18)
.L_18:
        /*004c*/ 	.word	0x00000100
        /*0050*/ 	.word	0x00000001
        /*0054*/ 	.word	0x00000001


	//----- nvinfo : EIATTR_CBANK_PARAM_SIZE
	.align		4
.L_19:
        /*0058*/ 	.byte	0x03, 0x19
        /*005a*/ 	.short	0x0014


	//----- nvinfo : EIATTR_PARAM_CBANK
	.align		4
        /*005c*/ 	.byte	0x04, 0x0a
        /*005e*/ 	.short	(.L_21 - .L_20)
	.align		4
.L_20:
        /*0060*/ 	.word	index@(.nv.constant0.triton_poi_fused_constant_pad_nd_relu_32)
        /*0064*/ 	.short	0x0210
        /*0066*/ 	.short	0x0014


	//----- nvinfo : EIATTR_SW_WAR
	.align		4
.L_21:
        /*0068*/ 	.byte	0x04, 0x36
        /*006a*/ 	.short	(.L_23 - .L_22)
.L_22:
        /*006c*/ 	.word	0x00000008
.L_23:


//--------------------- .nv.callgraph             --------------------------
	.section	.nv.callgraph,"",@"SHT_CUDA_CALLGRAPH"
	.align	4
	.sectionentsize	8
	.align		4
        /*0000*/ 	.word	0x00000000
	.align		4
        /*0004*/ 	.word	0xffffffff
	.align		4
        /*0008*/ 	.word	0x00000000
	.align		4
        /*000c*/ 	.word	0xfffffffe
	.align		4
        /*0010*/ 	.word	0x00000000
	.align		4
        /*0014*/ 	.word	0xfffffffd
	.align		4
        /*0018*/ 	.word	0x00000000
	.align		4
        /*001c*/ 	.word	0xfffffffc


//--------------------- .text.triton_poi_fused_constant_pad_nd_relu_32 --------------------------
	.section	.text.triton_poi_fused_constant_pad_nd_relu_32,"ax",@progbits
	.align	128
        .global         triton_poi_fused_constant_pad_nd_relu_32
        .type           triton_poi_fused_constant_pad_nd_relu_32,@function
        .size           triton_poi_fused_constant_pad_nd_relu_32,(.L_x_1 - triton_poi_fused_constant_pad_nd_relu_32)
        .other          triton_poi_fused_constant_pad_nd_relu_32,@"STO_CUDA_ENTRY STV_DEFAULT"
triton_poi_fused_constant_pad_nd_relu_32:
.text.triton_poi_fused_constant_pad_nd_relu_32:
[----:B------:R-:W-:Y:S01]  /*0000*/  LDC R1, c[0x0][0x28] ;  /* 0x00000a00ff017b82 */ /* 0x000fe20000000800 */
[----:B------:R-:W1:Y:S01]  /*0010*/  S2R R0, SR_TID.X ;  /* 0x0000000000007919 */ /* 0x000e620000002100 */
[----:B------:R-:W-:Y:S01]  /*0020*/  ULDC.64 UR4, c[0x0][0x210] ;  /* 0x0000840000047ab9 */ /* 0x000fe20000000a00 */
[----:B------:R-:W2:Y:S01]  /*0030*/  S2R R3, SR_CTAID.X ;  /* 0x0000000000037919 */ /* 0x000ea20000002500 */
[----:B-1----:R-:W-:-:S05]  /*0040*/  IMAD.SHL.U32 R0, R0, 0x2, RZ ;  /* 0x0000000200007824 */ /* 0x002fca00078e00ff */
[----:B------:R-:W-:-:S05]  /*0050*/  LOP3.LUT R0, R0, 0x1fe, RZ, 0xc0, !PT ;  /* 0x000001fe00007812 */ /* 0x000fca00078ec0ff */
[----:B--2---:R-:W-:-:S04]  /*0060*/  IMAD R0, R3, 0x200, R0 ;  /* 0x0000020003007824 */ /* 0x004fc800078e0200 */
[----:B------:R-:W-:-:S05]  /*0070*/  IMAD.HI R2, R0, 0x66666667, RZ ;  /* 0x6666666700027827 */ /* 0x000fca00078e02ff */
[----:B------:R-:W-:-:S04]  /*0080*/  SHF.R.U32.HI R3, RZ, 0x1f, R2 ;  /* 0x0000001fff037819 */ /* 0x000fc80000011602 */
[----:B------:R-:W-:Y:S01]  /*0090*/  LEA.HI.SX32 R3, R2, R3, 0x1e ;  /* 0x0000000302037211 */ /* 0x000fe200078ff2ff */
[----:B------:R-:W-:-:S04]  /*00a0*/  VIADD R2, R0, 0x1 ;  /* 0x0000000100027836 */ /* 0x000fc80000000000 */
[----:B------:R-:W-:-:S04]  /*00b0*/  IMAD.HI R4, R3, 0x66666667, RZ ;  /* 0x6666666703047827 */ /* 0x000fc800078e02ff */
[----:B------:R-:W-:Y:S01]  /*00c0*/  IMAD.HI R7, R2, 0x66666667, RZ ;  /* 0x6666666702077827 */ /* 0x000fe200078e02ff */
[----:B------:R-:W-:-:S04]  /*00d0*/  SHF.R.U32.HI R5, RZ, 0x1f, R4 ;  /* 0x0000001fff057819 */ /* 0x000fc80000011604 */
[----:B------:R-:W-:Y:S02]  /*00e0*/  SHF.R.U32.HI R8, RZ, 0x1f, R7 ;  /* 0x0000001fff087819 */ /* 0x000fe40000011607 */
[----:B------:R-:W-:Y:S01]  /*00f0*/  LEA.HI.SX32 R6, R4, R5, 0x1e ;  /* 0x0000000504067211 */ /* 0x000fe200078ff2ff */
[----:B------:R-:W-:Y:S01]  /*0100*/  IMAD.HI R5, R0, 0x51eb851f, RZ ;  /* 0x51eb851f00057827 */ /* 0x000fe200078e02ff */
[----:B------:R-:W-:-:S03]  /*0110*/  LEA.HI.SX32 R7, R7, R8, 0x1e ;  /* 0x0000000807077211 */ /* 0x000fc600078ff2ff */
[----:B------:R-:W-:Y:S02]  /*0120*/  IMAD R4, R3, -0xa, R0 ;  /* 0xfffffff603047824 */ /* 0x000fe400078e0200 */
[----:B------:R-:W-:Y:S01]  /*0130*/  IMAD R7, R7, -0xa, R2 ;  /* 0xfffffff607077824 */ /* 0x000fe200078e0202 */
[----:B------:R-:W-:Y:S01]  /*0140*/  SHF.R.U32.HI R2, RZ, 0x1f, R5 ;  /* 0x0000001fff027819 */ /* 0x000fe20000011605 */
[----:B------:R-:W-:Y:S02]  /*0150*/  IMAD R6, R6, -0xa, R3 ;  /* 0xfffffff606067824 */ /* 0x000fe400078e0203 */
[----:B------:R-:W-:Y:S01]  /*0160*/  VIADD R3, R4, 0xffffffff ;  /* 0xffffffff04037836 */ /* 0x000fe20000000000 */
[----:B------:R-:W-:Y:S01]  /*0170*/  LEA.HI R2, R5, R2, RZ, 0x1b ;  /* 0x0000000205027211 */ /* 0x000fe200078fd8ff */
[----:B------:R-:W-:Y:S02]  /*0180*/  VIADD R8, R6, 0xffffffff ;  /* 0xffffffff06087836 */ /* 0x000fe40000000000 */
[----:B------:R-:W-:-:S02]  /*0190*/  VIADD R5, R7, 0xffffffff ;  /* 0xffffffff07057836 */ /* 0x000fc40000000000 */
[----:B------:R-:W-:Y:S01]  /*01a0*/  IMAD.SHL.U32 R9, R2, 0x40, RZ ;  /* 0x0000004002097824 */ /* 0x000fe200078e00ff */
[----:B------:R-:W-:Y:S01]  /*01b0*/  LOP3.LUT R3, R8, R3, RZ, 0xfc, !PT ;  /* 0x0000000308037212 */ /* 0x000fe200078efcff */
[----:B------:R-:W-:Y:S01]  /*01c0*/  IMAD.SHL.U32 R6, R6, 0x8, RZ ;  /* 0x0000000806067824 */ /* 0x000fe200078e00ff */
[----:B------:R-:W-:Y:S02]  /*01d0*/  LOP3.LUT R5, R8, R5, RZ, 0xfc, !PT ;  /* 0x0000000508057212 */ /* 0x000fe400078efcff */
[----:B------:R-:W-:Y:S02]  /*01e0*/  SHF.R.S32.HI R11, RZ, 0x1f, R9 ;  /* 0x0000001fff0b7819 */ /* 0x000fe40000011409 */
[CC--:B------:R-:W-:Y:S02]  /*01f0*/  IADD3 R8, P2, P3, R6.reuse, R9.reuse, R4 ;  /* 0x0000000906087210 */ /* 0x0c0fe40007b5e004 */
[----:B------:R-:W-:Y:S02]  /*0200*/  ISETP.GE.U32.AND P1, PT, R3, 0x8, PT ;  /* 0x000000080300780c */ /* 0x000fe40003f26070 */
[----:B------:R-:W-:-:S02]  /*0210*/  IADD3 R9, P4, P5, R6, R9, R7 ;  /* 0x0000000906097210 */ /* 0x000fc40007d9e007 */
[----:B------:R-:W-:Y:S02]  /*0220*/  SHF.R.S32.HI R3, RZ, 0x1f, R4 ;  /* 0x0000001fff037819 */ /* 0x000fe40000011404 */
[----:B------:R-:W-:Y:S02]  /*0230*/  SHF.R.S32.HI R6, RZ, 0x1f, R6 ;  /* 0x0000001fff067819 */ /* 0x000fe40000011406 */
[----:B------:R-:W-:Y:S02]  /*0240*/  SHF.R.S32.HI R7, RZ, 0x1f, R7 ;  /* 0x0000001fff077819 */ /* 0x000fe40000011407 */
[----:B------:R-:W-:Y:S02]  /*0250*/  ISETP.GE.U32.AND P0, PT, R5, 0x8, PT ;  /* 0x000000080500780c */ /* 0x000fe40003f06070 */
[CC--:B------:R-:W-:Y:S02]  /*0260*/  IADD3.X R3, R6.reuse, R11.reuse, R3, P2, P3 ;  /* 0x0000000b06037210 */ /* 0x0c0fe400017e6403 */
[----:B------:R-:W-:-:S02]  /*0270*/  IADD3.X R2, R6, R11, R7, P4, P5 ;  /* 0x0000000b06027210 */ /* 0x000fc400027ea407 */
[C---:B------:R-:W-:Y:S02]  /*0280*/  LEA R4, P2, R8.reuse, UR4, 0x2 ;  /* 0x0000000408047c11 */ /* 0x040fe4000f8410ff */
[C---:B------:R-:W-:Y:S02]  /*0290*/  LEA R6, P3, R9.reuse, UR4, 0x2 ;  /* 0x0000000409067c11 */ /* 0x040fe4000f8610ff */
[----:B------:R-:W-:Y:S02]  /*02a0*/  LEA.HI.X R5, R8, UR5, R3, 0x2, P2 ;  /* 0x0000000508057c11 */ /* 0x000fe400090f1403 */
[----:B------:R-:W-:Y:S02]  /*02b0*/  LEA.HI.X R7, R9, UR5, R2, 0x2, P3 ;  /* 0x0000000509077c11 */ /* 0x000fe400098f1402 */
[----:B------:R-:W-:Y:S01]  /*02c0*/  CS2R R8, SRZ ;  /* 0x0000000000087805 */ /* 0x000fe2000001ff00 */
[----:B------:R-:W-:Y:S01]  /*02d0*/  ULDC.64 UR4, c[0x0][0x208] ;  /* 0x0000820000047ab9 */ /* 0x000fe20000000a00 */
[----:B------:R-:W1:Y:S04]  /*02e0*/  LDC.64 R2, c[0x0][0x218] ;  /* 0x00008600ff027b82 */ /* 0x000e680000000a00 */
[----:B------:R-:W2:Y:S04]  /*02f0*/  @!P1 LDG.E R8, desc[UR4][R4.64+-0x24] ;  /* 0xffffdc0404089981 */ /* 0x000ea8000c1e1900 */
[----:B------:R-:W3:Y:S01]  /*0300*/  @!P0 LDG.E R9, desc[UR4][R6.64+-0x24] ;  /* 0xffffdc0406098981 */ /* 0x000ee2000c1e1900 */
[----:B-1----:R-:W-:Y:S01]  /*0310*/  IMAD.WIDE R2, R0, 0x4, R2 ;  /* 0x0000000400027825 */ /* 0x002fe200078e0202 */
[----:B--2---:R-:W-:-:S02]  /*0320*/  SEL R8, R8, RZ, !P1 ;  /* 0x000000ff08087207 */ /* 0x004fc40004800000 */
[----:B---3--:R-:W-:Y:S02]  /*0330*/  SEL R9, R9, RZ, !P0 ;  /* 0x000000ff09097207 */ /* 0x008fe40004000000 */
[C---:B------:R-:W-:Y:S02]  /*0340*/  FSETP.GEU.AND P2, PT, R8.reuse, RZ, PT ;  /* 0x000000ff0800720b */ /* 0x040fe40003f4e000 */
[C---:B------:R-:W-:Y:S02]  /*0350*/  FSETP.GEU.AND P3, PT, R9.reuse, RZ, PT ;  /* 0x000000ff0900720b */ /* 0x040fe40003f6e000 */
[----:B------:R-:W-:Y:S02]  /*0360*/  FSEL R8, R8, RZ, P2 ;  /* 0x000000ff08087208 */ /* 0x000fe40001000000 */
[----:B------:R-:W-:Y:S02]  /*0370*/  FSEL R9, R9, RZ, P3 ;  /* 0x000000ff09097208 */ /* 0x000fe40001800000 */
[----:B------:R-:W-:-:S02]  /*0380*/  SEL R8, R8, RZ, !P1 ;  /* 0x000000ff08087207 */ /* 0x000fc40004800000 */
[----:B------:R-:W-:-:S05]  /*0390*/  SEL R9, R9, RZ, !P0 ;  /* 0x000000ff09097207 */ /* 0x000fca0004000000 */
[----:B------:R-:W-:Y:S01]  /*03a0*/  STG.E.64 desc[UR4][R2.64], R8 ;  /* 0x0000000802007986 */ /* 0x000fe2000c101b04 */
[----:B------:R-:W-:Y:S05]  /*03b0*/  EXIT ;  /* 0x000000000000794d */ /* 0x000fea0003800000 */
.L_x_0:
[----:B------:R-:W-:-:S00]  /*03c0*/  BRA `(.L_x_0) ;  /* 0xfffffffc00fc7947 */ /* 0x000fc0000383ffff */
[----:B------:R-:W-:-:S00]  /*03d0*/  NOP ;  /* 0x0000000000007918 */ /* 0x000fc00000000000 */
        /* <DEDUP_REMOVED lines=10> */
.L_x_1:


//--------------------- .nv.constant0.triton_poi_fused_constant_pad_nd_relu_32 --------------------------
	.section	.nv.constant0.triton_poi_fused_constant_pad_nd_relu_32,"a",@progbits
	.sectionflags	@""
	.align	4
.nv.constant0.triton_poi_fused_constant_pad_nd_relu_32:
	.zero		548
